//
// Generated by NVIDIA NVVM Compiler
//
// Compiler Build ID: CL-36424714
// Cuda compilation tools, release 13.0, V13.0.88
// Based on NVVM 20.0.0
//

.version 9.0
.target sm_100
.address_size 64

	// .globl	_Z4testPiS_
.extern .func  (.param .b32 func_retval0) vprintf
(
	.param .b64 vprintf_param_0,
	.param .b64 vprintf_param_1
)
;
.global .align 4 .b8 precalc_xorwow_matrix[102400];
.global .align 4 .b8 precalc_xorwow_offset_matrix[102400];
.global .align 4 .b8 mrg32k3aM1[2304];
.global .align 4 .b8 mrg32k3aM2[2304];
.global .align 4 .b8 mrg32k3aM1SubSeq[2016];
.global .align 4 .b8 mrg32k3aM2SubSeq[2016];
.global .align 4 .b8 mrg32k3aM1Seq[2304];
.global .align 4 .b8 mrg32k3aM2Seq[2304];
.const .align 8 .b8 __cr_lgamma_table[72];
.global .align 1 .b8 $str[12] = {37, 100, 44, 32, 37, 100, 44, 32, 37, 100, 10};

.visible .entry _Z4testPiS_(
	.param .u64 .ptr .align 1 _Z4testPiS__param_0,
	.param .u64 .ptr .align 1 _Z4testPiS__param_1
)
{
	.reg .pred 	%p<2>;
	.reg .b32 	%r<14>;
	.reg .b64 	%rd<8>;

	ld.param.u64 	%rd1, [_Z4testPiS__param_0];
	ld.param.u64 	%rd2, [_Z4testPiS__param_1];
	mov.u32 	%r3, %ctaid.x;
	mov.u32 	%r4, %ntid.x;
	mov.u32 	%r5, %tid.x;
	mad.lo.s32 	%r1, %r3, %r4, %r5;
	mov.u32 	%r6, %ctaid.y;
	mov.u32 	%r7, %ntid.y;
	mov.u32 	%r8, %tid.y;
	mad.lo.s32 	%r9, %r6, %r7, %r8;
	max.u32 	%r10, %r1, %r9;
	setp.gt.u32 	%p1, %r10, 255;
	@%p1 bra 	$L__BB0_2;
	cvta.to.global.u64 	%rd3, %rd1;
	cvta.to.global.u64 	%rd4, %rd2;
	shl.b32 	%r11, %r9, 8;
	add.s32 	%r12, %r11, %r1;
	mul.wide.u32 	%rd5, %r12, 4;
	add.s64 	%rd6, %rd3, %rd5;
	ld.global.u32 	%r13, [%rd6];
	add.s64 	%rd7, %rd4, %rd5;
	st.global.u32 	[%rd7], %r13;
$L__BB0_2:
	ret;

}
	// .globl	_Z10printstatePi
.visible .entry _Z10printstatePi(
	.param .u64 .ptr .align 1 _Z10printstatePi_param_0
)
{
	.local .align 8 .b8 	__local_depot1[16];
	.reg .b64 	%SP;
	.reg .b64 	%SPL;
	.reg .pred 	%p<2>;
	.reg .b32 	%r<16>;
	.reg .b64 	%rd<9>;

	mov.u64 	%SPL, __local_depot1;
	cvta.local.u64 	%SP, %SPL;
	ld.param.u64 	%rd1, [_Z10printstatePi_param_0];
	mov.u32 	%r3, %ctaid.x;
	mov.u32 	%r4, %ntid.x;
	mov.u32 	%r5, %tid.x;
	mad.lo.s32 	%r1, %r3, %r4, %r5;
	mov.u32 	%r6, %ctaid.y;
	mov.u32 	%r7, %ntid.y;
	mov.u32 	%r8, %tid.y;
	mad.lo.s32 	%r9, %r6, %r7, %r8;
	max.u32 	%r10, %r1, %r9;
	setp.gt.u32 	%p1, %r10, 255;
	@%p1 bra 	$L__BB1_2;
	add.u64 	%rd2, %SP, 0;
	add.u64 	%rd3, %SPL, 0;
	cvta.to.global.u64 	%rd4, %rd1;
	shl.b32 	%r11, %r9, 8;
	add.s32 	%r12, %r11, %r1;
	mul.wide.u32 	%rd5, %r12, 4;
	add.s64 	%rd6, %rd4, %rd5;
	ld.global.u32 	%r13, [%rd6];
	st.local.v2.u32 	[%rd3], {%r1, %r9};
	st.local.u32 	[%rd3+8], %r13;
	mov.u64 	%rd7, $str;
	cvta.global.u64 	%rd8, %rd7;
	{ // callseq 0, 0
	.param .b64 param0;
	st.param.b64 	[param0], %rd8;
	.param .b64 param1;
	st.param.b64 	[param1], %rd2;
	.param .b32 retval0;
	call.uni (retval0), 
	vprintf, 
	(
	param0, 
	param1
	);
	ld.param.b32 	%r14, [retval0];
	} // callseq 0
$L__BB1_2:
	ret;

}


// ===== COMPILED SASS (sm_100) =====

	.target	sm_100

	.elftype	@"ET_EXEC"


//--------------------- .note.nv.tkinfo           --------------------------
	.section	.note.nv.tkinfo,"",@"SHT_NOTE"
	.sectionflags	@"SHF_NOTE_NV_TKINFO"
	.tkinfo
        /*0018*/ 	.word	0x00000002
        /*0030*/ 	.string	""
        /*0030*/ 	.string	"ptxas"
        /*0030*/ 	.string	"Cuda compilation tools, release 13.0, V13.0.88"
        /*0030*/ 	.string	"Build cuda_13.0.r13.0/compiler.36424714_0"
        /*0030*/ 	.string	"-arch sm_100 -m 64 "



//--------------------- .note.nv.cuinfo           --------------------------
	.section	.note.nv.cuinfo,"",@"SHT_NOTE"
	.sectionflags	@"SHF_NOTE_NV_CUINFO"
        /*0018*/ 	.short	0x0002
        /*001a*/ 	.short	0x0064
        /*001c*/ 	.short	0x0082
	.zero		2


//--------------------- .nv.info                  --------------------------
	.section	.nv.info,"",@"SHT_CUDA_INFO"
	.align	4


	//----- nvinfo : EIATTR_REGCOUNT
	.align		4
        /*0000*/ 	.byte	0x04, 0x2f
        /*0002*/ 	.short	(.L_11 - .L_10)
	.align		4
.L_10:
        /*0004*/ 	.word	index@(_Z4testPiS_)
        /*0008*/ 	.word	0x0000000a


	//----- nvinfo : EIATTR_FRAME_SIZE
	.align		4
.L_11:
        /*000c*/ 	.byte	0x04, 0x11
        /*000e*/ 	.short	(.L_13 - .L_12)
	.align		4
.L_12:
        /*0010*/ 	.word	index@(_Z4testPiS_)
        /*0014*/ 	.word	0x00000000


	//----- nvinfo : EIATTR_REGCOUNT
	.align		4
.L_13:
        /*0018*/ 	.byte	0x04, 0x2f
        /*001a*/ 	.short	(.L_15 - .L_14)
	.align		4
.L_14:
        /*001c*/ 	.word	index@(_Z10printstatePi)
        /*0020*/ 	.word	0x00000018


	//----- nvinfo : EIATTR_FRAME_SIZE
	.align		4
.L_15:
        /*0024*/ 	.byte	0x04, 0x11
        /*0026*/ 	.short	(.L_17 - .L_16)
	.align		4
.L_16:
        /*0028*/ 	.word	index@(_Z10printstatePi)
        /*002c*/ 	.word	0x00000010


	//----- nvinfo : EIATTR_MIN_STACK_SIZE
	.align		4
.L_17:
        /*0030*/ 	.byte	0x04, 0x12
        /*0032*/ 	.short	(.L_19 - .L_18)
	.align		4
.L_18:
        /*0034*/ 	.word	index@(_Z10printstatePi)
        /*0038*/ 	.word	0x00000010


	//----- nvinfo : EIATTR_MIN_STACK_SIZE
	.align		4
.L_19:
        /*003c*/ 	.byte	0x04, 0x12
        /*003e*/ 	.short	(.L_21 - .L_20)
	.align		4
.L_20:
        /*0040*/ 	.word	index@(_Z4testPiS_)
        /*0044*/ 	.word	0x00000000
.L_21:


//--------------------- .nv.compat                --------------------------
	.section	.nv.compat,"",@"SHT_CUDA_COMPAT_INFO"
	.align	4
        /*0000*/ 	.byte	0x02, 0x09, 0x00, 0x00, 0x02, 0x02, 0x01, 0x00, 0x02, 0x05, 0x05, 0x00, 0x03, 0x07, 0x01, 0x01
        /*0010*/ 	.byte	0x02, 0x03, 0x00, 0x00, 0x02, 0x06, 0x01, 0x00, 0x04, 0x0b, 0x08, 0x00, 0x09, 0x00, 0x00, 0x00
        /*0020*/ 	.byte	0x00, 0x00, 0x00, 0x00


//--------------------- .nv.info._Z10printstatePi --------------------------
	.section	.nv.info._Z10printstatePi,"",@"SHT_CUDA_INFO"
	.sectionflags	@""
	.align	4


	//----- nvinfo : EIATTR_CUDA_API_VERSION
	.align		4
        /*0000*/ 	.byte	0x04, 0x37
        /*0002*/ 	.short	(.L_23 - .L_22)
.L_22:
        /*0004*/ 	.word	0x00000082


	//----- nvinfo : EIATTR_KPARAM_INFO
	.align		4
.L_23:
        /*0008*/ 	.byte	0x04, 0x17
        /*000a*/ 	.short	(.L_25 - .L_24)
.L_24:
        /*000c*/ 	.word	0x00000000
        /*0010*/ 	.short	0x0000
        /*0012*/ 	.short	0x0000
        /*0014*/ 	.byte	0x00, 0xf5, 0x21, 0x00


	//----- nvinfo : EIATTR_SPARSE_MMA_MASK
	.align		4
.L_25:
        /*0018*/ 	.byte	0x03, 0x50
        /*001a*/ 	.short	0x0000


	//----- nvinfo : EIATTR_MAXREG_COUNT
	.align		4
        /*001c*/ 	.byte	0x03, 0x1b
        /*001e*/ 	.short	0x00ff


	//----- nvinfo : EIATTR_EXTERNS
	.align		4
        /*0020*/ 	.byte	0x04, 0x0f
        /*0022*/ 	.short	(.L_27 - .L_26)


	//   ....[0]....
	.align		4
.L_26:
        /*0024*/ 	.word	index@(vprintf)


	//----- nvinfo : EIATTR_MERCURY_ISA_VERSION
	.align		4
.L_27:
        /*0028*/ 	.byte	0x03, 0x5f
        /*002a*/ 	.short	0x0101


	//----- nvinfo : EIATTR_VRC_CTA_INIT_COUNT
	.align		4
        /*002c*/ 	.byte	0x02, 0x4a
	.zero		1
	.zero		1


	//----- nvinfo : EIATTR_SYSCALL_OFFSETS
	.align		4
        /*0030*/ 	.byte	0x04, 0x46
        /*0032*/ 	.short	(.L_29 - .L_28)


	//   ....[0]....
.L_28:
        /*0034*/ 	.word	0x000001e0


	//----- nvinfo : EIATTR_EXIT_INSTR_OFFSETS
	.align		4
.L_29:
        /*0038*/ 	.byte	0x04, 0x1c
        /*003a*/ 	.short	(.L_31 - .L_30)


	//   ....[0]....
.L_30:
        /*003c*/ 	.word	0x00000100


	//   ....[1]....
        /*0040*/ 	.word	0x000001f0


	//----- nvinfo : EIATTR_CRS_STACK_SIZE
	.align		4
.L_31:
        /*0044*/ 	.byte	0x04, 0x1e
        /*0046*/ 	.short	(.L_33 - .L_32)
.L_32:
        /*0048*/ 	.word	0x00000000


	//----- nvinfo : EIATTR_CBANK_PARAM_SIZE
	.align		4
.L_33:
        /*004c*/ 	.byte	0x03, 0x19
        /*004e*/ 	.short	0x0008


	//----- nvinfo : EIATTR_PARAM_CBANK
	.align		4
        /*0050*/ 	.byte	0x04, 0x0a
        /*0052*/ 	.short	(.L_35 - .L_34)
	.align		4
.L_34:
        /*0054*/ 	.word	index@(.nv.constant0._Z10printstatePi)
        /*0058*/ 	.short	0x0380
        /*005a*/ 	.short	0x0008


	//----- nvinfo : EIATTR_SW_WAR
	.align		4
.L_35:
        /*005c*/ 	.byte	0x04, 0x36
        /*005e*/ 	.short	(.L_37 - .L_36)
.L_36:
        /*0060*/ 	.word	0x00000008
.L_37:


//--------------------- .nv.info._Z4testPiS_      --------------------------
	.section	.nv.info._Z4testPiS_,"",@"SHT_CUDA_INFO"
	.sectionflags	@""
	.align	4


	//----- nvinfo : EIATTR_CUDA_API_VERSION
	.align		4
        /*0000*/ 	.byte	0x04, 0x37
        /*0002*/ 	.short	(.L_39 - .L_38)
.L_38:
        /*0004*/ 	.word	0x00000082


	//----- nvinfo : EIATTR_KPARAM_INFO
	.align		4
.L_39:
        /*0008*/ 	.byte	0x04, 0x17
        /*000a*/ 	.short	(.L_41 - .L_40)
.L_40:
        /*000c*/ 	.word	0x00000000
        /*0010*/ 	.short	0x0001
        /*0012*/ 	.short	0x0008
        /*0014*/ 	.byte	0x00, 0xf5, 0x21, 0x00


	//----- nvinfo : EIATTR_KPARAM_INFO
	.align		4
.L_41:
        /*0018*/ 	.byte	0x04, 0x17
        /*001a*/ 	.short	(.L_43 - .L_42)
.L_42:
        /*001c*/ 	.word	0x00000000
        /*0020*/ 	.short	0x0000
        /*0022*/ 	.short	0x0000
        /*0024*/ 	.byte	0x00, 0xf5, 0x21, 0x00


	//----- nvinfo : EIATTR_SPARSE_MMA_MASK
	.align		4
.L_43:
        /*0028*/ 	.byte	0x03, 0x50
        /*002a*/ 	.short	0x0000


	//----- nvinfo : EIATTR_MAXREG_COUNT
	.align		4
        /*002c*/ 	.byte	0x03, 0x1b
        /*002e*/ 	.short	0x00ff


	//----- nvinfo : EIATTR_MERCURY_ISA_VERSION
	.align		4
        /*0030*/ 	.byte	0x03, 0x5f
        /*0032*/ 	.short	0x0101


	//----- nvinfo : EIATTR_VRC_CTA_INIT_COUNT
	.align		4
        /*0034*/ 	.byte	0x02, 0x4a
	.zero		1
	.zero		1


	//----- nvinfo : EIATTR_EXIT_INSTR_OFFSETS
	.align		4
        /*0038*/ 	.byte	0x04, 0x1c
        /*003a*/ 	.short	(.L_45 - .L_44)


	//   ....[0]....
.L_44:
        /*003c*/ 	.word	0x000000b0


	//   ....[1]....
        /*0040*/ 	.word	0x00000140


	//----- nvinfo : EIATTR_CBANK_PARAM_SIZE
	.align		4
.L_45:
        /*0044*/ 	.byte	0x03, 0x19
        /*0046*/ 	.short	0x0010


	//----- nvinfo : EIATTR_PARAM_CBANK
	.align		4
        /*0048*/ 	.byte	0x04, 0x0a
        /*004a*/ 	.short	(.L_47 - .L_46)
	.align		4
.L_46:
        /*004c*/ 	.word	index@(.nv.constant0._Z4testPiS_)
        /*0050*/ 	.short	0x0380
        /*0052*/ 	.short	0x0010


	//----- nvinfo : EIATTR_SW_WAR
	.align		4
.L_47:
        /*0054*/ 	.byte	0x04, 0x36
        /*0056*/ 	.short	(.L_49 - .L_48)
.L_48:
        /*0058*/ 	.word	0x00000008
.L_49:


//--------------------- .nv.callgraph             --------------------------
	.section	.nv.callgraph,"",@"SHT_CUDA_CALLGRAPH"
	.align	4
	.sectionentsize	8
	.align		4
        /*0000*/ 	.word	0x00000000
	.align		4
        /*0004*/ 	.word	0xffffffff
	.align		4
        /*0008*/ 	.word	index@(_Z10printstatePi)
	.align		4
        /*000c*/ 	.word	index@(vprintf)
	.align		4
        /*0010*/ 	.word	0x00000000
	.align		4
        /*0014*/ 	.word	0xfffffffe
	.align		4
        /*0018*/ 	.word	0x00000000
	.align		4
        /*001c*/ 	.word	0xfffffffd
	.align		4
        /*0020*/ 	.word	0x00000000
	.align		4
        /*0024*/ 	.word	0xfffffffc


//--------------------- .nv.constant4             --------------------------
	.section	.nv.constant4,"a",@progbits
	.align	8
	.align		8
.nv.constant4:
        /*0000*/ 	.dword	vprintf
	.align		8
        /*0008*/ 	.dword	precalc_xorwow_matrix
	.align		8
        /*0010*/ 	.dword	precalc_xorwow_offset_matrix
	.align		8
        /*0018*/ 	.dword	mrg32k3aM1
	.align		8
        /*0020*/ 	.dword	mrg32k3aM2
	.align		8
        /*0028*/ 	.dword	mrg32k3aM1SubSeq
	.align		8
        /*0030*/ 	.dword	mrg32k3aM2SubSeq
	.align		8
        /*0038*/ 	.dword	mrg32k3aM1Seq
	.align		8
        /*0040*/ 	.dword	mrg32k3aM2Seq
	.align		8
        /*0048*/ 	.dword	$str


//--------------------- .nv.constant3             --------------------------
	.section	.nv.constant3,"a",@progbits
	.align	8
.nv.constant3:
	.type		__cr_lgamma_table,@object
	.size		__cr_lgamma_table,(.L_8 - __cr_lgamma_table)
__cr_lgamma_table:
        /*0000*/ 	.byte	0x00, 0x00, 0x00, 0x00, 0x00, 0x00, 0x00, 0x00, 0x00, 0x00, 0x00, 0x00, 0x00, 0x00, 0x00, 0x00
        /*0010*/ 	.byte	0xef, 0x39, 0xfa, 0xfe, 0x42, 0x2e, 0xe6, 0x3f, 0x02, 0x20, 0x2a, 0xfa, 0x0b, 0xab, 0xfc, 0x3f
        /*0020*/ 	.byte	0xf9, 0x2c, 0x92, 0x7c, 0xa7, 0x6c, 0x09, 0x40, 0xc9, 0x79, 0x44, 0x3c, 0x64, 0x26, 0x13, 0x40
        /*0030*/ 	.byte	0xca, 0x01, 0xcf, 0x3a, 0x27, 0x51, 0x1a, 0x40, 0x30, 0xcc, 0x2d, 0xf3, 0xe1, 0x0c, 0x21, 0x40
        /*0040*/ 	.byte	0x0d, 0xb7, 0xfc, 0x82, 0x8e, 0x35, 0x25, 0x40
.L_8:


//--------------------- .text._Z10printstatePi    --------------------------
	.section	.text._Z10printstatePi,"ax",@progbits
	.align	128
        .global         _Z10printstatePi
        .type           _Z10printstatePi,@function
        .size           _Z10printstatePi,(.L_x_3 - _Z10printstatePi)
        .other          _Z10printstatePi,@"STO_CUDA_ENTRY STV_DEFAULT"
_Z10printstatePi:
.text._Z10printstatePi:
[----:B------:R-:W0:Y:S01]  /*0000*/  LDC R1, c[0x0][0x37c] ;  /* 0x0000df00ff017b82 */ /* 0x000e220000000800 */
[----:B------:R-:W1:Y:S01]  /*0010*/  S2R R3, SR_TID.X ;  /* 0x0000000000037919 */ /* 0x000e620000002100 */
[----:B------:R-:W2:Y:S06]  /*0020*/  LDCU UR5, c[0x0][0x2fc] ;  /* 0x00005f80ff0577ac */ /* 0x000eac0008000800 */
[----:B------:R-:W1:Y:S01]  /*0030*/  S2UR UR6, SR_CTAID.X ;  /* 0x00000000000679c3 */ /* 0x000e620000002500 */
[----:B0-----:R-:W-:Y:S01]  /*0040*/  VIADD R1, R1, 0xfffffff0 ;  /* 0xfffffff001017836 */ /* 0x001fe20000000000 */
[----:B------:R-:W0:Y:S01]  /*0050*/  S2R R5, SR_TID.Y ;  /* 0x0000000000057919 */ /* 0x000e220000002200 */
[----:B------:R-:W3:Y:S05]  /*0060*/  LDCU UR4, c[0x0][0x2f8] ;  /* 0x00005f00ff0477ac */ /* 0x000eea0008000800 */
[----:B------:R-:W1:Y:S08]  /*0070*/  LDC R2, c[0x0][0x360] ;  /* 0x0000d800ff027b82 */ /* 0x000e700000000800 */
[----:B------:R-:W0:Y:S01]  /*0080*/  S2UR UR7, SR_CTAID.Y ;  /* 0x00000000000779c3 */ /* 0x000e220000002600 */
[----:B---3--:R-:W-:-:S07]  /*0090*/  IADD3 R6, P1, PT, R1, UR4, RZ ;  /* 0x0000000401067c10 */ /* 0x008fce000ff3e0ff */
[----:B------:R-:W0:Y:S01]  /*00a0*/  LDC R0, c[0x0][0x364] ;  /* 0x0000d900ff007b82 */ /* 0x000e220000000800 */
[----:B--2---:R-:W-:Y:S01]  /*00b0*/  IADD3.X R7, PT, PT, RZ, UR5, RZ, P1, !PT ;  /* 0x00000005ff077c10 */ /* 0x004fe20008ffe4ff */
[----:B-1----:R-:W-:Y:S02]  /*00c0*/  IMAD R2, R2, UR6, R3 ;  /* 0x0000000602027c24 */ /* 0x002fe4000f8e0203 */
[----:B0-----:R-:W-:-:S05]  /*00d0*/  IMAD R3, R0, UR7, R5 ;  /* 0x0000000700037c24 */ /* 0x001fca000f8e0205 */
[----:B------:R-:W-:-:S04]  /*00e0*/  VIMNMX.U32 R0, PT, PT, R2, R3, !PT ;  /* 0x0000000302007248 */ /* 0x000fc80007fe0000 */
[----:B------:R-:W-:-:S13]  /*00f0*/  ISETP.GT.U32.AND P0, PT, R0, 0xff, PT ;  /* 0x000000ff0000780c */ /* 0x000fda0003f04070 */
[----:B------:R-:W-:Y:S05]  /*0100*/  @P0 EXIT ;  /* 0x000000000000094d */ /* 0x000fea0003800000 */
[----:B------:R-:W0:Y:S01]  /*0110*/  LDC.64 R8, c[0x0][0x380] ;  /* 0x0000e000ff087b82 */ /* 0x000e220000000a00 */
[----:B------:R-:W1:Y:S01]  /*0120*/  LDCU.64 UR4, c[0x0][0x358] ;  /* 0x00006b00ff0477ac */ /* 0x000e620008000a00 */
[----:B------:R-:W-:-:S04]  /*0130*/  IMAD R5, R3, 0x100, R2 ;  /* 0x0000010003057824 */ /* 0x000fc800078e0202 */
[----:B0-----:R-:W-:-:S06]  /*0140*/  IMAD.WIDE.U32 R8, R5, 0x4, R8 ;  /* 0x0000000405087825 */ /* 0x001fcc00078e0008 */
[----:B-1----:R-:W2:Y:S01]  /*0150*/  LDG.E R8, desc[UR4][R8.64] ;  /* 0x0000000408087981 */ /* 0x002ea2000c1e1900 */
[----:B------:R-:W-:Y:S01]  /*0160*/  MOV R0, 0x0 ;  /* 0x0000000000007802 */ /* 0x000fe20000000f00 */
[----:B------:R-:W0:Y:S02]  /*0170*/  LDCU.64 UR4, c[0x4][0x48] ;  /* 0x01000900ff0477ac */ /* 0x000e240008000a00 */
[----:B------:R1:W-:Y:S01]  /*0180*/  STL.64 [R1], R2 ;  /* 0x0000000201007387 */ /* 0x0003e20000100a00 */
[----:B------:R1:W3:Y:S01]  /*0190*/  LDC.64 R10, c[0x4][R0] ;  /* 0x01000000000a7b82 */ /* 0x0002e20000000a00 */
[----:B0-----:R-:W-:Y:S01]  /*01a0*/  MOV R4, UR4 ;  /* 0x0000000400047c02 */ /* 0x001fe20008000f00 */
[----:B------:R-:W-:Y:S01]  /*01b0*/  IMAD.U32 R5, RZ, RZ, UR5 ;  /* 0x00000005ff057e24 */ /* 0x000fe2000f8e00ff */
[----:B--23--:R1:W-:Y:S06]  /*01c0*/  STL [R1+0x8], R8 ;  /* 0x0000080801007387 */ /* 0x00c3ec0000100800 */
[----:B------:R-:W-:-:S07]  /*01d0*/  LEPC R20, `(.L_x_0) ;  /* 0x000000001014794e */ /* 0x000fce0000000000 */
[----:B-1----:R-:W-:Y:S05]  /*01e0*/  CALL.ABS.NOINC R10 ;  /* 0x000000000a007343 */ /* 0x002fea0003c00000 */
.L_x_0:
[----:B------:R-:W-:Y:S05]  /*01f0*/  EXIT ;  /* 0x000000000000794d */ /* 0x000fea0003800000 */
.L_x_1:
[----:B------:R-:W-:-:S00]  /*0200*/  BRA `(.L_x_1) ;  /* 0xfffffffc00fc7947 */ /* 0x000fc0000383ffff */
[----:B------:R-:W-:-:S00]  /*0210*/  NOP ;  /* 0x0000000000007918 */ /* 0x000fc00000000000 */
        /* <DEDUP_REMOVED lines=14> */
.L_x_3:


//--------------------- .text._Z4testPiS_         --------------------------
	.section	.text._Z4testPiS_,"ax",@progbits
	.align	128
        .global         _Z4testPiS_
        .type           _Z4testPiS_,@function
        .size           _Z4testPiS_,(.L_x_4 - _Z4testPiS_)
        .other          _Z4testPiS_,@"STO_CUDA_ENTRY STV_DEFAULT"
_Z4testPiS_:
.text._Z4testPiS_:
[----:B------:R-:W-:Y:S01]  /*0000*/  LDC R1, c[0x0][0x37c] ;  /* 0x0000df00ff017b82 */ /* 0x000fe20000000800 */
[----:B------:R-:W0:Y:S07]  /*0010*/  S2R R3, SR_TID.X ;  /* 0x0000000000037919 */ /* 0x000e2e0000002100 */
[----:B------:R-:W0:Y:S01]  /*0020*/  LDC R0, c[0x0][0x360] ;  /* 0x0000d800ff007b82 */ /* 0x000e220000000800 */
[----:B------:R-:W1:Y:S07]  /*0030*/  S2R R2, SR_TID.Y ;  /* 0x0000000000027919 */ /* 0x000e6e0000002200 */
[----:B------:R-:W0:Y:S08]  /*0040*/  S2UR UR4, SR_CTAID.X ;  /* 0x00000000000479c3 */ /* 0x000e300000002500 */
[----:B------:R-:W1:Y:S08]  /*0050*/  S2UR UR5, SR_CTAID.Y ;  /* 0x00000000000579c3 */ /* 0x000e700000002600 */
[----:B------:R-:W1:Y:S01]  /*0060*/  LDC R5, c[0x0][0x364] ;  /* 0x0000d900ff057b82 */ /* 0x000e620000000800 */
[----:B0-----:R-:W-:-:S02]  /*0070*/  IMAD R0, R0, UR4, R3 ;  /* 0x0000000400007c24 */ /* 0x001fc4000f8e0203 */
[----:B-1----:R-:W-:-:S05]  /*0080*/  IMAD R5, R5, UR5, R2 ;  /* 0x0000000505057c24 */ /* 0x002fca000f8e0202 */
[----:B------:R-:W-:-:S04]  /*0090*/  VIMNMX.U32 R2, PT, PT, R0, R5, !PT ;  /* 0x0000000500027248 */ /* 0x000fc80007fe0000 */
[----:B------:R-:W-:-:S13]  /*00a0*/  ISETP.GT.U32.AND P0, PT, R2, 0xff, PT ;  /* 0x000000ff0200780c */ /* 0x000fda0003f04070 */
[----:B------:R-:W-:Y:S05]  /*00b0*/  @P0 EXIT ;  /* 0x000000000000094d */ /* 0x000fea0003800000 */
[----:B------:R-:W0:Y:S01]  /*00c0*/  LDC.64 R2, c[0x0][0x380] ;  /* 0x0000e000ff027b82 */ /* 0x000e220000000a00 */
[----:B------:R-:W1:Y:S01]  /*00d0*/  LDCU.64 UR4, c[0x0][0x358] ;  /* 0x00006b00ff0477ac */ /* 0x000e620008000a00 */
[----:B------:R-:W-:-:S06]  /*00e0*/  LEA R7, R5, R0, 0x8 ;  /* 0x0000000005077211 */ /* 0x000fcc00078e40ff */
[----:B------:R-:W2:Y:S01]  /*00f0*/  LDC.64 R4, c[0x0][0x388] ;  /* 0x0000e200ff047b82 */ /* 0x000ea20000000a00 */
[----:B0-----:R-:W-:-:S06]  /*0100*/  IMAD.WIDE.U32 R2, R7, 0x4, R2 ;  /* 0x0000000407027825 */ /* 0x001fcc00078e0002 */
[----:B-1----:R-:W3:Y:S01]  /*0110*/  LDG.E R3, desc[UR4][R2.64] ;  /* 0x0000000402037981 */ /* 0x002ee2000c1e1900 */
[----:B--2---:R-:W-:-:S05]  /*0120*/  IMAD.WIDE.U32 R4, R7, 0x4, R4 ;  /* 0x0000000407047825 */ /* 0x004fca00078e0004 */
[----:B---3--:R-:W-:Y:S01]  /*0130*/  STG.E desc[UR4][R4.64], R3 ;  /* 0x0000000304007986 */ /* 0x008fe2000c101904 */
[----:B------:R-:W-:Y:S05]  /*0140*/  EXIT ;  /* 0x000000000000794d */ /* 0x000fea0003800000 */
.L_x_2:
        /* <DEDUP_REMOVED lines=11> */
.L_x_4:


//--------------------- .nv.global.init           --------------------------
	.section	.nv.global.init,"aw",@progbits
	.align	4
.nv.global.init:
	.type		mrg32k3aM1SubSeq,@object
	.size		mrg32k3aM1SubSeq,(mrg32k3aM2SubSeq - mrg32k3aM1SubSeq)
mrg32k3aM1SubSeq:
        /*0000*/ 	.byte	0x0b, 0xcc, 0xee, 0x04, 0x73, 0x29, 0x8b, 0x6f, 0xf6, 0x53, 0x03, 0xf6, 0x23, 0xf6, 0xea, 0xda
        /* <DEDUP_REMOVED lines=125> */
	.type		mrg32k3aM2SubSeq,@object
	.size		mrg32k3aM2SubSeq,(mrg32k3aM1 - mrg32k3aM2SubSeq)
mrg32k3aM2SubSeq:
        /* <DEDUP_REMOVED lines=126> */
	.type		mrg32k3aM1,@object
	.size		mrg32k3aM1,(mrg32k3aM1Seq - mrg32k3aM1)
mrg32k3aM1:
        /* <DEDUP_REMOVED lines=144> */
	.type		mrg32k3aM1Seq,@object
	.size		mrg32k3aM1Seq,(mrg32k3aM2 - mrg32k3aM1Seq)
mrg32k3aM1Seq:
        /* <DEDUP_REMOVED lines=144> */
	.type		mrg32k3aM2,@object
	.size		mrg32k3aM2,(mrg32k3aM2Seq - mrg32k3aM2)
mrg32k3aM2:
        /* <DEDUP_REMOVED lines=144> */
	.type		mrg32k3aM2Seq,@object
	.size		mrg32k3aM2Seq,(precalc_xorwow_matrix - mrg32k3aM2Seq)
mrg32k3aM2Seq:
        /* <DEDUP_REMOVED lines=144> */
	.type		precalc_xorwow_matrix,@object
	.size		precalc_xorwow_matrix,(precalc_xorwow_offset_matrix - precalc_xorwow_matrix)
precalc_xorwow_matrix:
        /* <DEDUP_REMOVED lines=6400> */
	.type		precalc_xorwow_offset_matrix,@object
	.size		precalc_xorwow_offset_matrix,($str - precalc_xorwow_offset_matrix)
precalc_xorwow_offset_matrix:
        /* <DEDUP_REMOVED lines=6400> */
	.type		$str,@object
	.size		$str,(.L_9 - $str)
$str:
        /*353c0*/ 	.byte	0x25, 0x64, 0x2c, 0x20, 0x25, 0x64, 0x2c, 0x20, 0x25, 0x64, 0x0a, 0x00
.L_9:


//--------------------- .nv.shared.reserved.0     --------------------------
	.section	.nv.shared.reserved.0,"aw",@nobits
	.weak		__nv_reservedSMEM_offset_0_alias
	.size		__nv_reservedSMEM_offset_0_alias, 0, 64
	.other		__nv_reservedSMEM_offset_0_alias,@"STO_CUDA_RESERVED_SHARED STV_DEFAULT"
__nv_reservedSMEM_offset_0_alias:
	.zero		0
	.zero		64


//--------------------- .nv.constant0._Z10printstatePi --------------------------
	.section	.nv.constant0._Z10printstatePi,"a",@progbits
	.sectionflags	@""
	.align	4
.nv.constant0._Z10printstatePi:
	.zero		904


//--------------------- .nv.constant0._Z4testPiS_ --------------------------
	.section	.nv.constant0._Z4testPiS_,"a",@progbits
	.sectionflags	@""
	.align	4
.nv.constant0._Z4testPiS_:
	.zero		912


//--------------------- SYMBOLS --------------------------

	.type		.nv.reservedSmem.offset0,@object
	.size		.nv.reservedSmem.offset0,0x4
	.type		vprintf,@function
